	.headerflags	@"EF_CUDA_TEXMODE_UNIFIED EF_CUDA_64BIT_ADDRESS EF_CUDA_ACCELERATORS EF_CUDA_SM90 EF_CUDA_VIRTUAL_SM(EF_CUDA_SM90)"
	.elftype	@"ET_EXEC"


//--------------------- .nv.info                  --------------------------
	.section	.nv.info,"",@"SHT_CUDA_INFO"
	.align	4


	//----- nvinfo : EIATTR_REGCOUNT
	.align		4
        /*0000*/ 	.byte	0x04, 0x2f
        /*0002*/ 	.short	(.L_1 - .L_0)
	.align		4
.L_0:
        /*0004*/ 	.word	index@(triton_per_fused_dot_1)
        /*0008*/ 	.word	0x0000000c


	//----- nvinfo : EIATTR_MIN_STACK_SIZE
	.align		4
.L_1:
        /*000c*/ 	.byte	0x04, 0x12
        /*000e*/ 	.short	(.L_3 - .L_2)
	.align		4
.L_2:
        /*0010*/ 	.word	index@(triton_per_fused_dot_1)
        /*0014*/ 	.word	0x00000000


	//----- nvinfo : EIATTR_FRAME_SIZE
	.align		4
.L_3:
        /*0018*/ 	.byte	0x04, 0x11
        /*001a*/ 	.short	(.L_5 - .L_4)
	.align		4
.L_4:
        /*001c*/ 	.word	index@(triton_per_fused_dot_1)
        /*0020*/ 	.word	0x00000000


	//----- nvinfo : EIATTR_MIN_STACK_SIZE
	.align		4
.L_5:
        /*0024*/ 	.byte	0x04, 0x12
        /*0026*/ 	.short	(.L_7 - .L_6)
	.align		4
.L_6:
        /*0028*/ 	.word	index@(triton_per_fused_dot_1)
        /*002c*/ 	.word	0x00000000
.L_7:


//--------------------- .nv.info.triton_per_fused_dot_1 --------------------------
	.section	.nv.info.triton_per_fused_dot_1,"",@"SHT_CUDA_INFO"
	.sectionflags	@""
	.align	4


	//----- nvinfo : EIATTR_CUDA_API_VERSION
	.align		4
        /*0000*/ 	.byte	0x04, 0x37
        /*0002*/ 	.short	(.L_9 - .L_8)
.L_8:
        /*0004*/ 	.word	0x0000007c


	//----- nvinfo : EIATTR_KPARAM_INFO
	.align		4
.L_9:
        /*0008*/ 	.byte	0x04, 0x17
        /*000a*/ 	.short	(.L_11 - .L_10)
.L_10:
        /*000c*/ 	.word	0x00000000
        /*0010*/ 	.short	0x0003
        /*0012*/ 	.short	0x0018
        /*0014*/ 	.byte	0x00, 0xf0, 0x11, 0x00


	//----- nvinfo : EIATTR_KPARAM_INFO
	.align		4
.L_11:
        /*0018*/ 	.byte	0x04, 0x17
        /*001a*/ 	.short	(.L_13 - .L_12)
.L_12:
        /*001c*/ 	.word	0x00000000
        /*0020*/ 	.short	0x0002
        /*0022*/ 	.short	0x0010
        /*0024*/ 	.byte	0x00, 0xf4, 0x21, 0x00


	//----- nvinfo : EIATTR_KPARAM_INFO
	.align		4
.L_13:
        /*0028*/ 	.byte	0x04, 0x17
        /*002a*/ 	.short	(.L_15 - .L_14)
.L_14:
        /*002c*/ 	.word	0x00000000
        /*0030*/ 	.short	0x0001
        /*0032*/ 	.short	0x0008
        /*0034*/ 	.byte	0x00, 0xf4, 0x21, 0x00


	//----- nvinfo : EIATTR_KPARAM_INFO
	.align		4
.L_15:
        /*0038*/ 	.byte	0x04, 0x17
        /*003a*/ 	.short	(.L_17 - .L_16)
.L_16:
        /*003c*/ 	.word	0x00000000
        /*0040*/ 	.short	0x0000
        /*0042*/ 	.short	0x0000
        /*0044*/ 	.byte	0x00, 0xf4, 0x21, 0x00


	//----- nvinfo : EIATTR_SPARSE_MMA_MASK
	.align		4
.L_17:
        /*0048*/ 	.byte	0x03, 0x50
        /*004a*/ 	.short	0x0000


	//----- nvinfo : EIATTR_MAXREG_COUNT
	.align		4
        /*004c*/ 	.byte	0x03, 0x1b
        /*004e*/ 	.short	0x00ff


	//----- nvinfo : EIATTR_COOP_GROUP_MASK_REGIDS
	.align		4
        /*0050*/ 	.byte	0x04, 0x29
        /*0052*/ 	.short	(.L_19 - .L_18)


	//   ....[0]....
.L_18:
        /*0054*/ 	.word	0xffffffff


	//   ....[1]....
        /*0058*/ 	.word	0xffffffff


	//   ....[2]....
        /*005c*/ 	.word	0xffffffff


	//----- nvinfo : EIATTR_COOP_GROUP_INSTR_OFFSETS
	.align		4
.L_19:
        /*0060*/ 	.byte	0x04, 0x28
        /*0062*/ 	.short	(.L_21 - .L_20)


	//   ....[0]....
.L_20:
        /*0064*/ 	.word	0x000000c0


	//   ....[1]....
        /*0068*/ 	.word	0x000000e0


	//   ....[2]....
        /*006c*/ 	.word	0x00000100


	//----- nvinfo : EIATTR_EXIT_INSTR_OFFSETS
	.align		4
.L_21:
        /*0070*/ 	.byte	0x04, 0x1c
        /*0072*/ 	.short	(.L_23 - .L_22)


	//   ....[0]....
.L_22:
        /*0074*/ 	.word	0x00000110


	//   ....[1]....
        /*0078*/ 	.word	0x00000150


	//----- nvinfo : EIATTR_REQNTID
	.align		4
.L_23:
        /*007c*/ 	.byte	0x04, 0x10
        /*007e*/ 	.short	(.L_25 - .L_24)
.L_24:
        /*0080*/ 	.word	0x00000040
        /*0084*/ 	.word	0x00000001
        /*0088*/ 	.word	0x00000001


	//----- nvinfo : EIATTR_CBANK_PARAM_SIZE
	.align		4
.L_25:
        /*008c*/ 	.byte	0x03, 0x19
        /*008e*/ 	.short	0x001c


	//----- nvinfo : EIATTR_PARAM_CBANK
	.align		4
        /*0090*/ 	.byte	0x04, 0x0a
        /*0092*/ 	.short	(.L_27 - .L_26)
	.align		4
.L_26:
        /*0094*/ 	.word	index@(.nv.constant0.triton_per_fused_dot_1)
        /*0098*/ 	.short	0x0210
        /*009a*/ 	.short	0x001c


	//----- nvinfo : EIATTR_SW_WAR
	.align		4
.L_27:
        /*009c*/ 	.byte	0x04, 0x36
        /*009e*/ 	.short	(.L_29 - .L_28)
.L_28:
        /*00a0*/ 	.word	0x00000008
.L_29:


//--------------------- .nv.callgraph             --------------------------
	.section	.nv.callgraph,"",@"SHT_CUDA_CALLGRAPH"
	.align	4
	.sectionentsize	8
	.align		4
        /*0000*/ 	.word	0x00000000
	.align		4
        /*0004*/ 	.word	0xffffffff
	.align		4
        /*0008*/ 	.word	0x00000000
	.align		4
        /*000c*/ 	.word	0xfffffffe
	.align		4
        /*0010*/ 	.word	0x00000000
	.align		4
        /*0014*/ 	.word	0xfffffffd
	.align		4
        /*0018*/ 	.word	0x00000000
	.align		4
        /*001c*/ 	.word	0xfffffffc


//--------------------- .text.triton_per_fused_dot_1 --------------------------
	.section	.text.triton_per_fused_dot_1,"ax",@progbits
	.align	128
        .global         triton_per_fused_dot_1
        .type           triton_per_fused_dot_1,@function
        .size           triton_per_fused_dot_1,(.L_x_1 - triton_per_fused_dot_1)
        .other          triton_per_fused_dot_1,@"STO_CUDA_ENTRY STV_DEFAULT"
triton_per_fused_dot_1:
.text.triton_per_fused_dot_1:
[----:B------:R-:W0:Y:S02]  /*0000*/  LDC R1, c[0x0][0x28] ;  /* 0x00000a00ff017b82 */ /* 0x000e240000000800 */
[----:B------:R-:W1:Y:S01]  /*0010*/  S2R R8, SR_TID.X ;  /* 0x0000000000087919 */ /* 0x000e620000002100 */
[----:B------:R-:W2:Y:S01]  /*0020*/  LDC.64 R2, c[0x0][0x210] ;  /* 0x00008400ff027b82 */ /* 0x000ea20000000a00 */
[----:B------:R-:W-:-:S07]  /*0030*/  ULDC.64 UR4, c[0x0][0x208] ;  /* 0x0000820000047ab9 */ /* 0x000fce0000000a00 */
[----:B------:R-:W3:Y:S01]  /*0040*/  LDC.64 R4, c[0x0][0x218] ;  /* 0x00008600ff047b82 */ /* 0x000ee20000000a00 */
[----:B-1----:R-:W-:-:S05]  /*0050*/  LOP3.LUT R7, R8, 0x7, RZ, 0xc0, !PT ;  /* 0x0000000708077812 */ /* 0x002fca00078ec0ff */
[----:B--2---:R-:W-:-:S04]  /*0060*/  IMAD.WIDE.U32 R2, R7, 0x4, R2 ;  /* 0x0000000407027825 */ /* 0x004fc800078e0002 */
[----:B---3--:R-:W-:Y:S02]  /*0070*/  IMAD.WIDE.U32 R4, R7, 0x4, R4 ;  /* 0x0000000407047825 */ /* 0x008fe400078e0004 */
[----:B------:R-:W2:Y:S04]  /*0080*/  LDG.E R2, desc[UR4][R2.64] ;  /* 0x0000000402027981 */ /* 0x000ea8000c1e1900 */
[----:B------:R-:W2:Y:S01]  /*0090*/  LDG.E R5, desc[UR4][R4.64] ;  /* 0x0000000404057981 */ /* 0x000ea2000c1e1900 */
[----:B------:R-:W-:Y:S01]  /*00a0*/  LOP3.LUT P0, RZ, R8, 0x3f, RZ, 0xc0, !PT ;  /* 0x0000003f08ff7812 */ /* 0x000fe2000780c0ff */
[----:B--2---:R-:W-:-:S05]  /*00b0*/  FMUL R0, R2, R5 ;  /* 0x0000000502007220 */ /* 0x004fca0000400000 */
[----:B------:R-:W1:Y:S02]  /*00c0*/  SHFL.BFLY PT, R7, R0, 0x4, 0x1f ;  /* 0x0c801f0000077f89 */ /* 0x000e6400000e0000 */
[----:B-1----:R-:W-:-:S05]  /*00d0*/  FFMA R7, R2, R5, R7 ;  /* 0x0000000502077223 */ /* 0x002fca0000000007 */
[----:B------:R-:W1:Y:S02]  /*00e0*/  SHFL.BFLY PT, R6, R7, 0x2, 0x1f ;  /* 0x0c401f0007067f89 */ /* 0x000e6400000e0000 */
[----:B-1----:R-:W-:-:S05]  /*00f0*/  FADD R6, R7, R6 ;  /* 0x0000000607067221 */ /* 0x002fca0000000000 */
[----:B------:R1:W2:Y:S01]  /*0100*/  SHFL.BFLY PT, R9, R6, 0x1, 0x1f ;  /* 0x0c201f0006097f89 */ /* 0x0002a200000e0000 */
[----:B------:R-:W-:Y:S05]  /*0110*/  @P0 EXIT ;  /* 0x000000000000094d */ /* 0x000fea0003800000 */
[----:B------:R-:W0:Y:S01]  /*0120*/  LDC.64 R2, c[0x0][0x220] ;  /* 0x00008800ff027b82 */ /* 0x000e220000000a00 */
[----:B--2---:R-:W-:-:S05]  /*0130*/  FADD R9, R6, R9 ;  /* 0x0000000906097221 */ /* 0x004fca0000000000 */
[----:B0-----:R-:W-:Y:S01]  /*0140*/  STG.E desc[UR4][R2.64], R9 ;  /* 0x0000000902007986 */ /* 0x001fe2000c101904 */
[----:B------:R-:W-:Y:S05]  /*0150*/  EXIT ;  /* 0x000000000000794d */ /* 0x000fea0003800000 */
.L_x_0:
[----:B------:R-:W-:-:S00]  /*0160*/  BRA `(.L_x_0) ;  /* 0xfffffffc00fc7947 */ /* 0x000fc0000383ffff */
[----:B------:R-:W-:-:S00]  /*0170*/  NOP ;  /* 0x0000000000007918 */ /* 0x000fc00000000000 */
        /* <DEDUP_REMOVED lines=8> */
.L_x_1:


//--------------------- .nv.constant0.triton_per_fused_dot_1 --------------------------
	.section	.nv.constant0.triton_per_fused_dot_1,"a",@progbits
	.sectionflags	@""
	.align	4
.nv.constant0.triton_per_fused_dot_1:
	.zero		556
